//
// Generated by NVIDIA NVVM Compiler
//
// Compiler Build ID: CL-36424714
// Cuda compilation tools, release 13.0, V13.0.88
// Based on NVVM 20.0.0
//

.version 9.0
.target sm_100
.address_size 64

	// .globl	_Z18init_curand_statesP17curandStateXORWOWmj
.global .align 4 .b8 precalc_xorwow_matrix[102400];
.global .align 4 .b8 precalc_xorwow_offset_matrix[102400];
.global .align 4 .b8 mrg32k3aM1[2304];
.global .align 4 .b8 mrg32k3aM2[2304];
.global .align 4 .b8 mrg32k3aM1SubSeq[2016];
.global .align 4 .b8 mrg32k3aM2SubSeq[2016];
.global .align 4 .b8 mrg32k3aM1Seq[2304];
.global .align 4 .b8 mrg32k3aM2Seq[2304];
.const .align 8 .b8 __cr_lgamma_table[72];

.visible .entry _Z18init_curand_statesP17curandStateXORWOWmj(
	.param .u64 .ptr .align 1 _Z18init_curand_statesP17curandStateXORWOWmj_param_0,
	.param .u64 _Z18init_curand_statesP17curandStateXORWOWmj_param_1,
	.param .u32 _Z18init_curand_statesP17curandStateXORWOWmj_param_2
)
{
	.reg .pred 	%p<25>;
	.reg .b32 	%r<414>;
	.reg .b64 	%rd<19>;

	ld.param.u64 	%rd8, [_Z18init_curand_statesP17curandStateXORWOWmj_param_0];
	ld.param.u64 	%rd9, [_Z18init_curand_statesP17curandStateXORWOWmj_param_1];
	ld.param.u32 	%r183, [_Z18init_curand_statesP17curandStateXORWOWmj_param_2];
	mov.u32 	%r184, %ctaid.x;
	mov.u32 	%r185, %ntid.x;
	mov.u32 	%r186, %tid.x;
	mad.lo.s32 	%r1, %r184, %r185, %r186;
	setp.ge.u32 	%p1, %r1, %r183;
	@%p1 bra 	$L__BB0_44;
	cvta.to.global.u64 	%rd10, %rd8;
	cvt.u64.u32 	%rd18, %r1;
	mul.wide.u32 	%rd11, %r1, 48;
	add.s64 	%rd2, %rd10, %rd11;
	cvt.u32.u64 	%r187, %rd9;
	xor.b32  	%r188, %r187, -1429050551;
	mul.lo.s32 	%r189, %r188, 1099087573;
	{ .reg .b32 tmp; mov.b64 {tmp, %r190}, %rd9; }
	xor.b32  	%r191, %r190, -136515619;
	mul.lo.s32 	%r192, %r191, -1703105765;
	add.s32 	%r193, %r189, %r192;
	add.s32 	%r194, %r193, 6615241;
	add.s32 	%r195, %r189, 123456789;
	st.global.v2.u32 	[%rd2], {%r194, %r195};
	xor.b32  	%r196, %r189, 362436069;
	add.s32 	%r197, %r192, 521288629;
	st.global.v2.u32 	[%rd2+8], {%r196, %r197};
	xor.b32  	%r198, %r192, 88675123;
	add.s32 	%r199, %r189, 5783321;
	st.global.v2.u32 	[%rd2+16], {%r198, %r199};
	setp.eq.s32 	%p2, %r1, 0;
	@%p2 bra 	$L__BB0_43;
	mov.b32 	%r320, 0;
$L__BB0_3:
	and.b64  	%rd4, %rd18, 3;
	setp.eq.s64 	%p3, %rd4, 0;
	@%p3 bra 	$L__BB0_42;
	mul.wide.u32 	%rd12, %r320, 3200;
	mov.u64 	%rd13, precalc_xorwow_matrix;
	add.s64 	%rd5, %rd13, %rd12;
	cvt.u32.u64 	%r3, %rd4;
	mov.b32 	%r321, 0;
$L__BB0_5:
	mov.b32 	%r334, 0;
	mov.u32 	%r335, %r334;
	mov.u32 	%r336, %r334;
	mov.u32 	%r337, %r334;
	mov.u32 	%r338, %r334;
	mov.u32 	%r327, %r334;
$L__BB0_6:
	mul.wide.u32 	%rd14, %r327, 4;
	add.s64 	%rd15, %rd2, %rd14;
	ld.global.u32 	%r11, [%rd15+4];
	shl.b32 	%r12, %r327, 5;
	mov.b32 	%r333, 0;
$L__BB0_7:
	.pragma "nounroll";
	shr.u32 	%r204, %r11, %r333;
	and.b32  	%r205, %r204, 1;
	setp.eq.b32 	%p4, %r205, 1;
	not.pred 	%p5, %p4;
	add.s32 	%r206, %r12, %r333;
	mul.lo.s32 	%r207, %r206, 5;
	mul.wide.u32 	%rd16, %r207, 4;
	add.s64 	%rd6, %rd5, %rd16;
	@%p5 bra 	$L__BB0_9;
	ld.global.u32 	%r208, [%rd6];
	xor.b32  	%r338, %r338, %r208;
	ld.global.u32 	%r209, [%rd6+4];
	xor.b32  	%r337, %r337, %r209;
	ld.global.u32 	%r210, [%rd6+8];
	xor.b32  	%r336, %r336, %r210;
	ld.global.u32 	%r211, [%rd6+12];
	xor.b32  	%r335, %r335, %r211;
	ld.global.u32 	%r212, [%rd6+16];
	xor.b32  	%r334, %r334, %r212;
$L__BB0_9:
	and.b32  	%r214, %r204, 2;
	setp.eq.s32 	%p6, %r214, 0;
	@%p6 bra 	$L__BB0_11;
	ld.global.u32 	%r215, [%rd6+20];
	xor.b32  	%r338, %r338, %r215;
	ld.global.u32 	%r216, [%rd6+24];
	xor.b32  	%r337, %r337, %r216;
	ld.global.u32 	%r217, [%rd6+28];
	xor.b32  	%r336, %r336, %r217;
	ld.global.u32 	%r218, [%rd6+32];
	xor.b32  	%r335, %r335, %r218;
	ld.global.u32 	%r219, [%rd6+36];
	xor.b32  	%r334, %r334, %r219;
$L__BB0_11:
	and.b32  	%r221, %r204, 4;
	setp.eq.s32 	%p7, %r221, 0;
	@%p7 bra 	$L__BB0_13;
	ld.global.u32 	%r222, [%rd6+40];
	xor.b32  	%r338, %r338, %r222;
	ld.global.u32 	%r223, [%rd6+44];
	xor.b32  	%r337, %r337, %r223;
	ld.global.u32 	%r224, [%rd6+48];
	xor.b32  	%r336, %r336, %r224;
	ld.global.u32 	%r225, [%rd6+52];
	xor.b32  	%r335, %r335, %r225;
	ld.global.u32 	%r226, [%rd6+56];
	xor.b32  	%r334, %r334, %r226;
$L__BB0_13:
	and.b32  	%r228, %r204, 8;
	setp.eq.s32 	%p8, %r228, 0;
	@%p8 bra 	$L__BB0_15;
	ld.global.u32 	%r229, [%rd6+60];
	xor.b32  	%r338, %r338, %r229;
	ld.global.u32 	%r230, [%rd6+64];
	xor.b32  	%r337, %r337, %r230;
	ld.global.u32 	%r231, [%rd6+68];
	xor.b32  	%r336, %r336, %r231;
	ld.global.u32 	%r232, [%rd6+72];
	xor.b32  	%r335, %r335, %r232;
	ld.global.u32 	%r233, [%rd6+76];
	xor.b32  	%r334, %r334, %r233;
$L__BB0_15:
	and.b32  	%r235, %r204, 16;
	setp.eq.s32 	%p9, %r235, 0;
	@%p9 bra 	$L__BB0_17;
	ld.global.u32 	%r236, [%rd6+80];
	xor.b32  	%r338, %r338, %r236;
	ld.global.u32 	%r237, [%rd6+84];
	xor.b32  	%r337, %r337, %r237;
	ld.global.u32 	%r238, [%rd6+88];
	xor.b32  	%r336, %r336, %r238;
	ld.global.u32 	%r239, [%rd6+92];
	xor.b32  	%r335, %r335, %r239;
	ld.global.u32 	%r240, [%rd6+96];
	xor.b32  	%r334, %r334, %r240;
$L__BB0_17:
	and.b32  	%r242, %r204, 32;
	setp.eq.s32 	%p10, %r242, 0;
	@%p10 bra 	$L__BB0_19;
	ld.global.u32 	%r243, [%rd6+100];
	xor.b32  	%r338, %r338, %r243;
	ld.global.u32 	%r244, [%rd6+104];
	xor.b32  	%r337, %r337, %r244;
	ld.global.u32 	%r245, [%rd6+108];
	xor.b32  	%r336, %r336, %r245;
	ld.global.u32 	%r246, [%rd6+112];
	xor.b32  	%r335, %r335, %r246;
	ld.global.u32 	%r247, [%rd6+116];
	xor.b32  	%r334, %r334, %r247;
$L__BB0_19:
	and.b32  	%r249, %r204, 64;
	setp.eq.s32 	%p11, %r249, 0;
	@%p11 bra 	$L__BB0_21;
	ld.global.u32 	%r250, [%rd6+120];
	xor.b32  	%r338, %r338, %r250;
	ld.global.u32 	%r251, [%rd6+124];
	xor.b32  	%r337, %r337, %r251;
	ld.global.u32 	%r252, [%rd6+128];
	xor.b32  	%r336, %r336, %r252;
	ld.global.u32 	%r253, [%rd6+132];
	xor.b32  	%r335, %r335, %r253;
	ld.global.u32 	%r254, [%rd6+136];
	xor.b32  	%r334, %r334, %r254;
$L__BB0_21:
	and.b32  	%r256, %r204, 128;
	setp.eq.s32 	%p12, %r256, 0;
	@%p12 bra 	$L__BB0_23;
	ld.global.u32 	%r257, [%rd6+140];
	xor.b32  	%r338, %r338, %r257;
	ld.global.u32 	%r258, [%rd6+144];
	xor.b32  	%r337, %r337, %r258;
	ld.global.u32 	%r259, [%rd6+148];
	xor.b32  	%r336, %r336, %r259;
	ld.global.u32 	%r260, [%rd6+152];
	xor.b32  	%r335, %r335, %r260;
	ld.global.u32 	%r261, [%rd6+156];
	xor.b32  	%r334, %r334, %r261;
$L__BB0_23:
	and.b32  	%r263, %r204, 256;
	setp.eq.s32 	%p13, %r263, 0;
	@%p13 bra 	$L__BB0_25;
	ld.global.u32 	%r264, [%rd6+160];
	xor.b32  	%r338, %r338, %r264;
	ld.global.u32 	%r265, [%rd6+164];
	xor.b32  	%r337, %r337, %r265;
	ld.global.u32 	%r266, [%rd6+168];
	xor.b32  	%r336, %r336, %r266;
	ld.global.u32 	%r267, [%rd6+172];
	xor.b32  	%r335, %r335, %r267;
	ld.global.u32 	%r268, [%rd6+176];
	xor.b32  	%r334, %r334, %r268;
$L__BB0_25:
	and.b32  	%r270, %r204, 512;
	setp.eq.s32 	%p14, %r270, 0;
	@%p14 bra 	$L__BB0_27;
	ld.global.u32 	%r271, [%rd6+180];
	xor.b32  	%r338, %r338, %r271;
	ld.global.u32 	%r272, [%rd6+184];
	xor.b32  	%r337, %r337, %r272;
	ld.global.u32 	%r273, [%rd6+188];
	xor.b32  	%r336, %r336, %r273;
	ld.global.u32 	%r274, [%rd6+192];
	xor.b32  	%r335, %r335, %r274;
	ld.global.u32 	%r275, [%rd6+196];
	xor.b32  	%r334, %r334, %r275;
$L__BB0_27:
	and.b32  	%r277, %r204, 1024;
	setp.eq.s32 	%p15, %r277, 0;
	@%p15 bra 	$L__BB0_29;
	ld.global.u32 	%r278, [%rd6+200];
	xor.b32  	%r338, %r338, %r278;
	ld.global.u32 	%r279, [%rd6+204];
	xor.b32  	%r337, %r337, %r279;
	ld.global.u32 	%r280, [%rd6+208];
	xor.b32  	%r336, %r336, %r280;
	ld.global.u32 	%r281, [%rd6+212];
	xor.b32  	%r335, %r335, %r281;
	ld.global.u32 	%r282, [%rd6+216];
	xor.b32  	%r334, %r334, %r282;
$L__BB0_29:
	and.b32  	%r284, %r204, 2048;
	setp.eq.s32 	%p16, %r284, 0;
	@%p16 bra 	$L__BB0_31;
	ld.global.u32 	%r285, [%rd6+220];
	xor.b32  	%r338, %r338, %r285;
	ld.global.u32 	%r286, [%rd6+224];
	xor.b32  	%r337, %r337, %r286;
	ld.global.u32 	%r287, [%rd6+228];
	xor.b32  	%r336, %r336, %r287;
	ld.global.u32 	%r288, [%rd6+232];
	xor.b32  	%r335, %r335, %r288;
	ld.global.u32 	%r289, [%rd6+236];
	xor.b32  	%r334, %r334, %r289;
$L__BB0_31:
	and.b32  	%r291, %r204, 4096;
	setp.eq.s32 	%p17, %r291, 0;
	@%p17 bra 	$L__BB0_33;
	ld.global.u32 	%r292, [%rd6+240];
	xor.b32  	%r338, %r338, %r292;
	ld.global.u32 	%r293, [%rd6+244];
	xor.b32  	%r337, %r337, %r293;
	ld.global.u32 	%r294, [%rd6+248];
	xor.b32  	%r336, %r336, %r294;
	ld.global.u32 	%r295, [%rd6+252];
	xor.b32  	%r335, %r335, %r295;
	ld.global.u32 	%r296, [%rd6+256];
	xor.b32  	%r334, %r334, %r296;
$L__BB0_33:
	and.b32  	%r298, %r204, 8192;
	setp.eq.s32 	%p18, %r298, 0;
	@%p18 bra 	$L__BB0_35;
	ld.global.u32 	%r299, [%rd6+260];
	xor.b32  	%r338, %r338, %r299;
	ld.global.u32 	%r300, [%rd6+264];
	xor.b32  	%r337, %r337, %r300;
	ld.global.u32 	%r301, [%rd6+268];
	xor.b32  	%r336, %r336, %r301;
	ld.global.u32 	%r302, [%rd6+272];
	xor.b32  	%r335, %r335, %r302;
	ld.global.u32 	%r303, [%rd6+276];
	xor.b32  	%r334, %r334, %r303;
$L__BB0_35:
	and.b32  	%r305, %r204, 16384;
	setp.eq.s32 	%p19, %r305, 0;
	@%p19 bra 	$L__BB0_37;
	ld.global.u32 	%r306, [%rd6+280];
	xor.b32  	%r338, %r338, %r306;
	ld.global.u32 	%r307, [%rd6+284];
	xor.b32  	%r337, %r337, %r307;
	ld.global.u32 	%r308, [%rd6+288];
	xor.b32  	%r336, %r336, %r308;
	ld.global.u32 	%r309, [%rd6+292];
	xor.b32  	%r335, %r335, %r309;
	ld.global.u32 	%r310, [%rd6+296];
	xor.b32  	%r334, %r334, %r310;
$L__BB0_37:
	and.b32  	%r312, %r204, 32768;
	setp.eq.s32 	%p20, %r312, 0;
	@%p20 bra 	$L__BB0_39;
	ld.global.u32 	%r313, [%rd6+300];
	xor.b32  	%r338, %r338, %r313;
	ld.global.u32 	%r314, [%rd6+304];
	xor.b32  	%r337, %r337, %r314;
	ld.global.u32 	%r315, [%rd6+308];
	xor.b32  	%r336, %r336, %r315;
	ld.global.u32 	%r316, [%rd6+312];
	xor.b32  	%r335, %r335, %r316;
	ld.global.u32 	%r317, [%rd6+316];
	xor.b32  	%r334, %r334, %r317;
$L__BB0_39:
	add.s32 	%r333, %r333, 16;
	setp.ne.s32 	%p21, %r333, 32;
	@%p21 bra 	$L__BB0_7;
	mad.lo.s32 	%r318, %r327, -31, %r12;
	add.s32 	%r327, %r318, 1;
	setp.ne.s32 	%p22, %r327, 5;
	@%p22 bra 	$L__BB0_6;
	st.global.u32 	[%rd2+4], %r338;
	st.global.u32 	[%rd2+8], %r337;
	st.global.u32 	[%rd2+12], %r336;
	st.global.u32 	[%rd2+16], %r335;
	st.global.u32 	[%rd2+20], %r334;
	add.s32 	%r321, %r321, 1;
	setp.lt.u32 	%p23, %r321, %r3;
	@%p23 bra 	$L__BB0_5;
$L__BB0_42:
	shr.u64 	%rd7, %rd18, 2;
	add.s32 	%r320, %r320, 1;
	setp.gt.u64 	%p24, %rd18, 3;
	mov.u64 	%rd18, %rd7;
	@%p24 bra 	$L__BB0_3;
$L__BB0_43:
	mov.b32 	%r319, 0;
	st.global.v2.u32 	[%rd2+24], {%r319, %r319};
	st.global.u32 	[%rd2+32], %r319;
	mov.b64 	%rd17, 0;
	st.global.u64 	[%rd2+40], %rd17;
$L__BB0_44:
	ret;

}


// ===== COMPILED SASS (sm_100) =====

	.target	sm_100

	.elftype	@"ET_EXEC"


//--------------------- .note.nv.tkinfo           --------------------------
	.section	.note.nv.tkinfo,"",@"SHT_NOTE"
	.sectionflags	@"SHF_NOTE_NV_TKINFO"
	.tkinfo
        /*0018*/ 	.word	0x00000002
        /*0030*/ 	.string	""
        /*0030*/ 	.string	"ptxas"
        /*0030*/ 	.string	"Cuda compilation tools, release 13.0, V13.0.88"
        /*0030*/ 	.string	"Build cuda_13.0.r13.0/compiler.36424714_0"
        /*0030*/ 	.string	"-arch sm_100 -m 64 "



//--------------------- .note.nv.cuinfo           --------------------------
	.section	.note.nv.cuinfo,"",@"SHT_NOTE"
	.sectionflags	@"SHF_NOTE_NV_CUINFO"
        /*0018*/ 	.short	0x0002
        /*001a*/ 	.short	0x0064
        /*001c*/ 	.short	0x0082
	.zero		2


//--------------------- .nv.info                  --------------------------
	.section	.nv.info,"",@"SHT_CUDA_INFO"
	.align	4


	//----- nvinfo : EIATTR_REGCOUNT
	.align		4
        /*0000*/ 	.byte	0x04, 0x2f
        /*0002*/ 	.short	(.L_10 - .L_9)
	.align		4
.L_9:
        /*0004*/ 	.word	index@(_Z18init_curand_statesP17curandStateXORWOWmj)
        /*0008*/ 	.word	0x0000001f


	//----- nvinfo : EIATTR_FRAME_SIZE
	.align		4
.L_10:
        /*000c*/ 	.byte	0x04, 0x11
        /*000e*/ 	.short	(.L_12 - .L_11)
	.align		4
.L_11:
        /*0010*/ 	.word	index@(_Z18init_curand_statesP17curandStateXORWOWmj)
        /*0014*/ 	.word	0x00000000


	//----- nvinfo : EIATTR_MIN_STACK_SIZE
	.align		4
.L_12:
        /*0018*/ 	.byte	0x04, 0x12
        /*001a*/ 	.short	(.L_14 - .L_13)
	.align		4
.L_13:
        /*001c*/ 	.word	index@(_Z18init_curand_statesP17curandStateXORWOWmj)
        /*0020*/ 	.word	0x00000000
.L_14:


//--------------------- .nv.compat                --------------------------
	.section	.nv.compat,"",@"SHT_CUDA_COMPAT_INFO"
	.align	4
        /*0000*/ 	.byte	0x02, 0x09, 0x00, 0x00, 0x02, 0x02, 0x01, 0x00, 0x02, 0x05, 0x05, 0x00, 0x03, 0x07, 0x01, 0x01
        /*0010*/ 	.byte	0x02, 0x03, 0x00, 0x00, 0x02, 0x06, 0x01, 0x00, 0x04, 0x0b, 0x08, 0x00, 0x09, 0x00, 0x00, 0x00
        /*0020*/ 	.byte	0x00, 0x00, 0x00, 0x00


//--------------------- .nv.info._Z18init_curand_statesP17curandStateXORWOWmj --------------------------
	.section	.nv.info._Z18init_curand_statesP17curandStateXORWOWmj,"",@"SHT_CUDA_INFO"
	.sectionflags	@""
	.align	4


	//----- nvinfo : EIATTR_CUDA_API_VERSION
	.align		4
        /*0000*/ 	.byte	0x04, 0x37
        /*0002*/ 	.short	(.L_16 - .L_15)
.L_15:
        /*0004*/ 	.word	0x00000082


	//----- nvinfo : EIATTR_KPARAM_INFO
	.align		4
.L_16:
        /*0008*/ 	.byte	0x04, 0x17
        /*000a*/ 	.short	(.L_18 - .L_17)
.L_17:
        /*000c*/ 	.word	0x00000000
        /*0010*/ 	.short	0x0002
        /*0012*/ 	.short	0x0010
        /*0014*/ 	.byte	0x00, 0xf0, 0x11, 0x00


	//----- nvinfo : EIATTR_KPARAM_INFO
	.align		4
.L_18:
        /*0018*/ 	.byte	0x04, 0x17
        /*001a*/ 	.short	(.L_20 - .L_19)
.L_19:
        /*001c*/ 	.word	0x00000000
        /*0020*/ 	.short	0x0001
        /*0022*/ 	.short	0x0008
        /*0024*/ 	.byte	0x00, 0xf0, 0x21, 0x00


	//----- nvinfo : EIATTR_KPARAM_INFO
	.align		4
.L_20:
        /*0028*/ 	.byte	0x04, 0x17
        /*002a*/ 	.short	(.L_22 - .L_21)
.L_21:
        /*002c*/ 	.word	0x00000000
        /*0030*/ 	.short	0x0000
        /*0032*/ 	.short	0x0000
        /*0034*/ 	.byte	0x00, 0xf5, 0x21, 0x00


	//----- nvinfo : EIATTR_SPARSE_MMA_MASK
	.align		4
.L_22:
        /*0038*/ 	.byte	0x03, 0x50
        /*003a*/ 	.short	0x0000


	//----- nvinfo : EIATTR_MAXREG_COUNT
	.align		4
        /*003c*/ 	.byte	0x03, 0x1b
        /*003e*/ 	.short	0x00ff


	//----- nvinfo : EIATTR_MERCURY_ISA_VERSION
	.align		4
        /*0040*/ 	.byte	0x03, 0x5f
        /*0042*/ 	.short	0x0101


	//----- nvinfo : EIATTR_VRC_CTA_INIT_COUNT
	.align		4
        /*0044*/ 	.byte	0x02, 0x4a
	.zero		1
	.zero		1


	//----- nvinfo : EIATTR_EXIT_INSTR_OFFSETS
	.align		4
        /*0048*/ 	.byte	0x04, 0x1c
        /*004a*/ 	.short	(.L_24 - .L_23)


	//   ....[0]....
.L_23:
        /*004c*/ 	.word	0x00000070


	//   ....[1]....
        /*0050*/ 	.word	0x00000ef0


	//----- nvinfo : EIATTR_CRS_STACK_SIZE
	.align		4
.L_24:
        /*0054*/ 	.byte	0x04, 0x1e
        /*0056*/ 	.short	(.L_26 - .L_25)
.L_25:
        /*0058*/ 	.word	0x00000000


	//----- nvinfo : EIATTR_CBANK_PARAM_SIZE
	.align		4
.L_26:
        /*005c*/ 	.byte	0x03, 0x19
        /*005e*/ 	.short	0x0014


	//----- nvinfo : EIATTR_PARAM_CBANK
	.align		4
        /*0060*/ 	.byte	0x04, 0x0a
        /*0062*/ 	.short	(.L_28 - .L_27)
	.align		4
.L_27:
        /*0064*/ 	.word	index@(.nv.constant0._Z18init_curand_statesP17curandStateXORWOWmj)
        /*0068*/ 	.short	0x0380
        /*006a*/ 	.short	0x0014


	//----- nvinfo : EIATTR_SW_WAR
	.align		4
.L_28:
        /*006c*/ 	.byte	0x04, 0x36
        /*006e*/ 	.short	(.L_30 - .L_29)
.L_29:
        /*0070*/ 	.word	0x00000008
.L_30:


//--------------------- .nv.callgraph             --------------------------
	.section	.nv.callgraph,"",@"SHT_CUDA_CALLGRAPH"
	.align	4
	.sectionentsize	8
	.align		4
        /*0000*/ 	.word	0x00000000
	.align		4
        /*0004*/ 	.word	0xffffffff
	.align		4
        /*0008*/ 	.word	0x00000000
	.align		4
        /*000c*/ 	.word	0xfffffffe
	.align		4
        /*0010*/ 	.word	0x00000000
	.align		4
        /*0014*/ 	.word	0xfffffffd
	.align		4
        /*0018*/ 	.word	0x00000000
	.align		4
        /*001c*/ 	.word	0xfffffffc


//--------------------- .nv.constant4             --------------------------
	.section	.nv.constant4,"a",@progbits
	.align	8
	.align		8
.nv.constant4:
        /*0000*/ 	.dword	precalc_xorwow_matrix
	.align		8
        /*0008*/ 	.dword	precalc_xorwow_offset_matrix
	.align		8
        /*0010*/ 	.dword	mrg32k3aM1
	.align		8
        /*0018*/ 	.dword	mrg32k3aM2
	.align		8
        /*0020*/ 	.dword	mrg32k3aM1SubSeq
	.align		8
        /*0028*/ 	.dword	mrg32k3aM2SubSeq
	.align		8
        /*0030*/ 	.dword	mrg32k3aM1Seq
	.align		8
        /*0038*/ 	.dword	mrg32k3aM2Seq


//--------------------- .nv.constant3             --------------------------
	.section	.nv.constant3,"a",@progbits
	.align	8
.nv.constant3:
	.type		__cr_lgamma_table,@object
	.size		__cr_lgamma_table,(.L_8 - __cr_lgamma_table)
__cr_lgamma_table:
        /*0000*/ 	.byte	0x00, 0x00, 0x00, 0x00, 0x00, 0x00, 0x00, 0x00, 0x00, 0x00, 0x00, 0x00, 0x00, 0x00, 0x00, 0x00
        /*0010*/ 	.byte	0xef, 0x39, 0xfa, 0xfe, 0x42, 0x2e, 0xe6, 0x3f, 0x02, 0x20, 0x2a, 0xfa, 0x0b, 0xab, 0xfc, 0x3f
        /*0020*/ 	.byte	0xf9, 0x2c, 0x92, 0x7c, 0xa7, 0x6c, 0x09, 0x40, 0xc9, 0x79, 0x44, 0x3c, 0x64, 0x26, 0x13, 0x40
        /*0030*/ 	.byte	0xca, 0x01, 0xcf, 0x3a, 0x27, 0x51, 0x1a, 0x40, 0x30, 0xcc, 0x2d, 0xf3, 0xe1, 0x0c, 0x21, 0x40
        /*0040*/ 	.byte	0x0d, 0xb7, 0xfc, 0x82, 0x8e, 0x35, 0x25, 0x40
.L_8:


//--------------------- .text._Z18init_curand_statesP17curandStateXORWOWmj --------------------------
	.section	.text._Z18init_curand_statesP17curandStateXORWOWmj,"ax",@progbits
	.align	128
        .global         _Z18init_curand_statesP17curandStateXORWOWmj
        .type           _Z18init_curand_statesP17curandStateXORWOWmj,@function
        .size           _Z18init_curand_statesP17curandStateXORWOWmj,(.L_x_9 - _Z18init_curand_statesP17curandStateXORWOWmj)
        .other          _Z18init_curand_statesP17curandStateXORWOWmj,@"STO_CUDA_ENTRY STV_DEFAULT"
_Z18init_curand_statesP17curandStateXORWOWmj:
.text._Z18init_curand_statesP17curandStateXORWOWmj:
[----:B------:R-:W-:Y:S01]  /*0000*/  LDC R1, c[0x0][0x37c] ;  /* 0x0000df00ff017b82 */ /* 0x000fe20000000800 */
[----:B------:R-:W0:Y:S07]  /*0010*/  S2R R3, SR_TID.X ;  /* 0x0000000000037919 */ /* 0x000e2e0000002100 */
[----:B------:R-:W0:Y:S01]  /*0020*/  S2UR UR4, SR_CTAID.X ;  /* 0x00000000000479c3 */ /* 0x000e220000002500 */
[----:B------:R-:W1:Y:S07]  /*0030*/  LDCU UR5, c[0x0][0x390] ;  /* 0x00007200ff0577ac */ /* 0x000e6e0008000800 */
[----:B------:R-:W0:Y:S02]  /*0040*/  LDC R0, c[0x0][0x360] ;  /* 0x0000d800ff007b82 */ /* 0x000e240000000800 */
[----:B0-----:R-:W-:-:S05]  /*0050*/  IMAD R0, R0, UR4, R3 ;  /* 0x0000000400007c24 */ /* 0x001fca000f8e0203 */
[----:B-1----:R-:W-:-:S13]  /*0060*/  ISETP.GE.U32.AND P0, PT, R0, UR5, PT ;  /* 0x0000000500007c0c */ /* 0x002fda000bf06070 */
[----:B------:R-:W-:Y:S05]  /*0070*/  @P0 EXIT ;  /* 0x000000000000094d */ /* 0x000fea0003800000 */
[----:B------:R-:W0:Y:S01]  /*0080*/  LDC.64 R2, c[0x0][0x388] ;  /* 0x0000e200ff027b82 */ /* 0x000e220000000a00 */
[----:B------:R-:W1:Y:S01]  /*0090*/  LDCU.64 UR4, c[0x0][0x358] ;  /* 0x00006b00ff0477ac */ /* 0x000e620008000a00 */
[----:B------:R-:W-:Y:S01]  /*00a0*/  ISETP.NE.AND P0, PT, R0, RZ, PT ;  /* 0x000000ff0000720c */ /* 0x000fe20003f05270 */
[----:B------:R-:W-:Y:S05]  /*00b0*/  BSSY.RECONVERGENT B0, `(.L_x_0) ;  /* 0x00000e0000007945 */ /* 0x000fea0003800200 */
[----:B------:R-:W2:Y:S01]  /*00c0*/  LDC.64 R6, c[0x0][0x380] ;  /* 0x0000e000ff067b82 */ /* 0x000ea20000000a00 */
[----:B0-----:R-:W-:Y:S02]  /*00d0*/  LOP3.LUT R2, R2, 0xaad26b49, RZ, 0x3c, !PT ;  /* 0xaad26b4902027812 */ /* 0x001fe400078e3cff */
[----:B------:R-:W-:-:S03]  /*00e0*/  LOP3.LUT R3, R3, 0xf7dcefdd, RZ, 0x3c, !PT ;  /* 0xf7dcefdd03037812 */ /* 0x000fc600078e3cff */
[----:B------:R-:W-:Y:S02]  /*00f0*/  IMAD R2, R2, 0x4182bed5, RZ ;  /* 0x4182bed502027824 */ /* 0x000fe400078e02ff */
[----:B------:R-:W-:Y:S02]  /*0100*/  IMAD R3, R3, -0x658354e5, RZ ;  /* 0x9a7cab1b03037824 */ /* 0x000fe400078e02ff */
[----:B--2---:R-:W-:Y:S01]  /*0110*/  IMAD.WIDE.U32 R6, R0, 0x30, R6 ;  /* 0x0000003000067825 */ /* 0x004fe200078e0006 */
[C---:B------:R-:W-:Y:S02]  /*0120*/  LOP3.LUT R8, R2.reuse, 0x159a55e5, RZ, 0x3c, !PT ;  /* 0x159a55e502087812 */ /* 0x040fe400078e3cff */
[C---:B------:R-:W-:Y:S01]  /*0130*/  IADD3 R4, PT, PT, R2.reuse, 0x64f0c9, R3 ;  /* 0x0064f0c902047810 */ /* 0x040fe20007ffe003 */
[C---:B------:R-:W-:Y:S01]  /*0140*/  VIADD R5, R2.reuse, 0x75bcd15 ;  /* 0x075bcd1502057836 */ /* 0x040fe20000000000 */
[----:B------:R-:W-:Y:S01]  /*0150*/  LOP3.LUT R10, R3, 0x5491333, RZ, 0x3c, !PT ;  /* 0x05491333030a7812 */ /* 0x000fe200078e3cff */
[----:B------:R-:W-:-:S02]  /*0160*/  VIADD R11, R2, 0x583f19 ;  /* 0x00583f19020b7836 */ /* 0x000fc40000000000 */
[----:B------:R-:W-:Y:S01]  /*0170*/  VIADD R9, R3, 0x1f123bb5 ;  /* 0x1f123bb503097836 */ /* 0x000fe20000000000 */
[----:B-1----:R0:W-:Y:S04]  /*0180*/  STG.E.64 desc[UR4][R6.64], R4 ;  /* 0x0000000406007986 */ /* 0x0021e8000c101b04 */
[----:B------:R0:W-:Y:S04]  /*0190*/  STG.E.64 desc[UR4][R6.64+0x8], R8 ;  /* 0x0000080806007986 */ /* 0x0001e8000c101b04 */
[----:B------:R0:W-:Y:S01]  /*01a0*/  STG.E.64 desc[UR4][R6.64+0x10], R10 ;  /* 0x0000100a06007986 */ /* 0x0001e2000c101b04 */
[----:B------:R-:W-:Y:S05]  /*01b0*/  @!P0 BRA `(.L_x_1) ;  /* 0x0000000c003c8947 */ /* 0x000fea0003800000 */
[----:B------:R-:W-:-:S07]  /*01c0*/  CS2R R12, SRZ ;  /* 0x00000000000c7805 */ /* 0x000fce000001ff00 */
.L_x_7:
[----:B-1----:R-:W-:Y:S01]  /*01d0*/  LOP3.LUT R2, R0, 0x3, RZ, 0xc0, !PT ;  /* 0x0000000300027812 */ /* 0x002fe200078ec0ff */
[----:B------:R-:W-:Y:S03]  /*01e0*/  BSSY.RECONVERGENT B1, `(.L_x_2) ;  /* 0x00000c6000017945 */ /* 0x000fe60003800200 */
[----:B------:R-:W-:-:S04]  /*01f0*/  ISETP.NE.U32.AND P0, PT, R2, RZ, PT ;  /* 0x000000ff0200720c */ /* 0x000fc80003f05070 */
[----:B------:R-:W-:-:S13]  /*0200*/  ISETP.NE.AND.EX P0, PT, RZ, RZ, PT, P0 ;  /* 0x000000ffff00720c */ /* 0x000fda0003f05300 */
[----:B------:R-:W-:Y:S05]  /*0210*/  @!P0 BRA `(.L_x_3) ;  /* 0x0000000c00088947 */ /* 0x000fea0003800000 */
[----:B0-----:R-:W0:Y:S01]  /*0220*/  LDC.64 R8, c[0x4][RZ] ;  /* 0x01000000ff087b82 */ /* 0x001e220000000a00 */
[----:B------:R-:W-:Y:S02]  /*0230*/  IMAD.MOV.U32 R14, RZ, RZ, RZ ;  /* 0x000000ffff0e7224 */ /* 0x000fe400078e00ff */
[----:B0-----:R-:W-:-:S07]  /*0240*/  IMAD.WIDE.U32 R8, R12, 0xc80, R8 ;  /* 0x00000c800c087825 */ /* 0x001fce00078e0008 */
.L_x_6:
[----:B-1----:R-:W-:Y:S01]  /*0250*/  IMAD.MOV.U32 R15, RZ, RZ, RZ ;  /* 0x000000ffff0f7224 */ /* 0x002fe200078e00ff */
[----:B------:R-:W-:Y:S01]  /*0260*/  CS2R R2, SRZ ;  /* 0x0000000000027805 */ /* 0x000fe2000001ff00 */
[----:B------:R-:W-:Y:S01]  /*0270*/  IMAD.MOV.U32 R17, RZ, RZ, RZ ;  /* 0x000000ffff117224 */ /* 0x000fe200078e00ff */
[----:B------:R-:W-:-:S07]  /*0280*/  CS2R R4, SRZ ;  /* 0x0000000000047805 */ /* 0x000fce000001ff00 */
.L_x_5:
[----:B------:R-:W-:-:S05]  /*0290*/  IMAD.WIDE.U32 R10, R17, 0x4, R6 ;  /* 0x00000004110a7825 */ /* 0x000fca00078e0006 */
[----:B------:R0:W5:Y:S01]  /*02a0*/  LDG.E R16, desc[UR4][R10.64+0x4] ;  /* 0x000004040a107981 */ /* 0x000162000c1e1900 */
[----:B------:R-:W-:-:S07]  /*02b0*/  IMAD.MOV.U32 R19, RZ, RZ, RZ ;  /* 0x000000ffff137224 */ /* 0x000fce00078e00ff */
.L_x_4:
[----:B-----5:R-:W-:Y:S01]  /*02c0*/  SHF.R.U32.HI R24, RZ, R19, R16 ;  /* 0x00000013ff187219 */ /* 0x020fe20000011610 */
[----:B0-----:R-:W-:-:S03]  /*02d0*/  IMAD.SHL.U32 R10, R17, 0x20, RZ ;  /* 0x00000020110a7824 */ /* 0x001fc600078e00ff */
[----:B------:R-:W-:Y:S01]  /*02e0*/  LOP3.LUT R11, R24, 0x1, RZ, 0xc0, !PT ;  /* 0x00000001180b7812 */ /* 0x000fe200078ec0ff */
[----:B------:R-:W-:-:S03]  /*02f0*/  IMAD.IADD R10, R10, 0x1, R19 ;  /* 0x000000010a0a7824 */ /* 0x000fc600078e0213 */
[----:B------:R-:W-:Y:S01]  /*0300*/  ISETP.NE.U32.AND P0, PT, R11, 0x1, PT ;  /* 0x000000010b00780c */ /* 0x000fe20003f05070 */
[----:B------:R-:W-:-:S03]  /*0310*/  IMAD R11, R10, 0x5, RZ ;  /* 0x000000050a0b7824 */ /* 0x000fc600078e02ff */
[----:B------:R-:W-:Y:S01]  /*0320*/  R2P PR, R24, 0x7e ;  /* 0x0000007e18007804 */ /* 0x000fe20000000000 */
[----:B------:R-:W-:-:S08]  /*0330*/  IMAD.WIDE.U32 R10, R11, 0x4, R8 ;  /* 0x000000040b0a7825 */ /* 0x000fd000078e0008 */
[----:B------:R-:W2:Y:S04]  /*0340*/  @!P0 LDG.E R18, desc[UR4][R10.64] ;  /* 0x000000040a128981 */ /* 0x000ea8000c1e1900 */
[----:B------:R-:W3:Y:S04]  /*0350*/  @!P0 LDG.E R20, desc[UR4][R10.64+0x10] ;  /* 0x000010040a148981 */ /* 0x000ee8000c1e1900 */
[----:B------:R-:W4:Y:S04]  /*0360*/  @P1 LDG.E R22, desc[UR4][R10.64+0x14] ;  /* 0x000014040a161981 */ /* 0x000f28000c1e1900 */
[----:B------:R-:W4:Y:S04]  /*0370*/  @P2 LDG.E R26, desc[UR4][R10.64+0x28] ;  /* 0x000028040a1a2981 */ /* 0x000f28000c1e1900 */
[----:B------:R-:W4:Y:S04]  /*0380*/  @!P0 LDG.E R21, desc[UR4][R10.64+0x4] ;  /* 0x000004040a158981 */ /* 0x000f28000c1e1900 */
[----:B------:R-:W4:Y:S04]  /*0390*/  @!P0 LDG.E R23, desc[UR4][R10.64+0xc] ;  /* 0x00000c040a178981 */ /* 0x000f28000c1e1900 */
[----:B------:R-:W4:Y:S04]  /*03a0*/  @P1 LDG.E R25, desc[UR4][R10.64+0x18] ;  /* 0x000018040a191981 */ /* 0x000f28000c1e1900 */
[----:B------:R-:W4:Y:S04]  /*03b0*/  @P3 LDG.E R28, desc[UR4][R10.64+0x3c] ;  /* 0x00003c040a1c3981 */ /* 0x000f28000c1e1900 */
[----:B------:R-:W4:Y:S01]  /*03c0*/  @P6 LDG.E R27, desc[UR4][R10.64+0x7c] ;  /* 0x00007c040a1b6981 */ /* 0x000f22000c1e1900 */
[----:B--2---:R-:W-:-:S03]  /*03d0*/  @!P0 LOP3.LUT R15, R15, R18, RZ, 0x3c, !PT ;  /* 0x000000120f0f8212 */ /* 0x004fc600078e3cff */
[----:B------:R-:W2:Y:S01]  /*03e0*/  @!P0 LDG.E R18, desc[UR4][R10.64+0x8] ;  /* 0x000008040a128981 */ /* 0x000ea2000c1e1900 */
[----:B---3--:R-:W-:-:S03]  /*03f0*/  @!P0 LOP3.LUT R3, R3, R20, RZ, 0x3c, !PT ;  /* 0x0000001403038212 */ /* 0x008fc600078e3cff */
[----:B------:R-:W3:Y:S01]  /*0400*/  @P1 LDG.E R20, desc[UR4][R10.64+0x24] ;  /* 0x000024040a141981 */ /* 0x000ee2000c1e1900 */
[----:B----4-:R-:W-:-:S03]  /*0410*/  @P1 LOP3.LUT R15, R15, R22, RZ, 0x3c, !PT ;  /* 0x000000160f0f1212 */ /* 0x010fc600078e3cff */
[----:B------:R-:W4:Y:S01]  /*0420*/  @P2 LDG.E R22, desc[UR4][R10.64+0x38] ;  /* 0x000038040a162981 */ /* 0x000f22000c1e1900 */
[----:B------:R-:W-:-:S03]  /*0430*/  @P2 LOP3.LUT R15, R15, R26, RZ, 0x3c, !PT ;  /* 0x0000001a0f0f2212 */ /* 0x000fc600078e3cff */
[----:B------:R-:W4:Y:S01]  /*0440*/  @P4 LDG.E R26, desc[UR4][R10.64+0x50] ;  /* 0x000050040a1a4981 */ /* 0x000f22000c1e1900 */
[----:B------:R-:W-:-:S03]  /*0450*/  @!P0 LOP3.LUT R4, R4, R21, RZ, 0x3c, !PT ;  /* 0x0000001504048212 */ /* 0x000fc600078e3cff */
[----:B------:R-:W4:Y:S01]  /*0460*/  @P1 LDG.E R21, desc[UR4][R10.64+0x20] ;  /* 0x000020040a151981 */ /* 0x000f22000c1e1900 */
[----:B------:R-:W-:-:S03]  /*0470*/  @!P0 LOP3.LUT R2, R2, R23, RZ, 0x3c, !PT ;  /* 0x0000001702028212 */ /* 0x000fc600078e3cff */
[----:B------:R-:W4:Y:S01]  /*0480*/  @P2 LDG.E R23, desc[UR4][R10.64+0x2c] ;  /* 0x00002c040a172981 */ /* 0x000f22000c1e1900 */
[----:B------:R-:W-:-:S03]  /*0490*/  @P1 LOP3.LUT R4, R4, R25, RZ, 0x3c, !PT ;  /* 0x0000001904041212 */ /* 0x000fc600078e3cff */
[----:B------:R-:W4:Y:S01]  /*04a0*/  @P2 LDG.E R25, desc[UR4][R10.64+0x34] ;  /* 0x000034040a192981 */ /* 0x000f22000c1e1900 */
[----:B--2---:R-:W-:-:S03]  /*04b0*/  @!P0 LOP3.LUT R5, R5, R18, RZ, 0x3c, !PT ;  /* 0x0000001205058212 */ /* 0x004fc600078e3cff */
[----:B------:R-:W2:Y:S01]  /*04c0*/  @P1 LDG.E R18, desc[UR4][R10.64+0x1c] ;  /* 0x00001c040a121981 */ /* 0x000ea2000c1e1900 */
[----:B---3--:R-:W-:-:S03]  /*04d0*/  @P1 LOP3.LUT R3, R3, R20, RZ, 0x3c, !PT ;  /* 0x0000001403031212 */ /* 0x008fc600078e3cff */
[----:B------:R-:W3:Y:S01]  /*04e0*/  @P2 LDG.E R20, desc[UR4][R10.64+0x30] ;  /* 0x000030040a142981 */ /* 0x000ee2000c1e1900 */
[----:B----4-:R-:W-:-:S03]  /*04f0*/  @P2 LOP3.LUT R3, R3, R22, RZ, 0x3c, !PT ;  /* 0x0000001603032212 */ /* 0x010fc600078e3cff */
[----:B------:R-:W4:Y:S01]  /*0500*/  @P3 LDG.E R22, desc[UR4][R10.64+0x4c] ;  /* 0x00004c040a163981 */ /* 0x000f22000c1e1900 */
[----:B------:R-:W-:-:S04]  /*0510*/  @P3 LOP3.LUT R15, R15, R28, RZ, 0x3c, !PT ;  /* 0x0000001c0f0f3212 */ /* 0x000fc800078e3cff */
[----:B------:R-:W-:Y:S02]  /*0520*/  @P4 LOP3.LUT R15, R15, R26, RZ, 0x3c, !PT ;  /* 0x0000001a0f0f4212 */ /* 0x000fe400078e3cff */
[----:B------:R-:W-:Y:S01]  /*0530*/  @P1 LOP3.LUT R2, R2, R21, RZ, 0x3c, !PT ;  /* 0x0000001502021212 */ /* 0x000fe200078e3cff */
[----:B------:R-:W4:Y:S04]  /*0540*/  @P5 LDG.E R26, desc[UR4][R10.64+0x64] ;  /* 0x000064040a1a5981 */ /* 0x000f28000c1e1900 */
[----:B------:R-:W4:Y:S01]  /*0550*/  @P3 LDG.E R21, desc[UR4][R10.64+0x40] ;  /* 0x000040040a153981 */ /* 0x000f22000c1e1900 */
[----:B------:R-:W-:Y:S02]  /*0560*/  @P2 LOP3.LUT R4, R4, R23, RZ, 0x3c, !PT ;  /* 0x0000001704042212 */ /* 0x000fe400078e3cff */
[----:B------:R-:W-:Y:S01]  /*0570*/  @P2 LOP3.LUT R2, R2, R25, RZ, 0x3c, !PT ;  /* 0x0000001902022212 */ /* 0x000fe200078e3cff */
[----:B------:R-:W4:Y:S04]  /*0580*/  @P3 LDG.E R23, desc[UR4][R10.64+0x48] ;  /* 0x000048040a173981 */ /* 0x000f28000c1e1900 */
[----:B------:R-:W4:Y:S01]  /*0590*/  @P4 LDG.E R25, desc[UR4][R10.64+0x54] ;  /* 0x000054040a194981 */ /* 0x000f22000c1e1900 */
[----:B--2---:R-:W-:-:S03]  /*05a0*/  @P1 LOP3.LUT R5, R5, R18, RZ, 0x3c, !PT ;  /* 0x0000001205051212 */ /* 0x004fc600078e3cff */
[----:B------:R-:W2:Y:S01]  /*05b0*/  @P3 LDG.E R18, desc[UR4][R10.64+0x44] ;  /* 0x000044040a123981 */ /* 0x000ea2000c1e1900 */
[----:B---3--:R-:W-:-:S03]  /*05c0*/  @P2 LOP3.LUT R5, R5, R20, RZ, 0x3c, !PT ;  /* 0x0000001405052212 */ /* 0x008fc600078e3cff */
[----:B------:R-:W3:Y:S01]  /*05d0*/  @P4 LDG.E R20, desc[UR4][R10.64+0x58] ;  /* 0x000058040a144981 */ /* 0x000ee2000c1e1900 */
[----:B----4-:R-:W-:-:S03]  /*05e0*/  @P3 LOP3.LUT R3, R3, R22, RZ, 0x3c, !PT ;  /* 0x0000001603033212 */ /* 0x010fc600078e3cff */
[----:B------:R-:W4:Y:S01]  /*05f0*/  @P4 LDG.E R22, desc[UR4][R10.64+0x60] ;  /* 0x000060040a164981 */ /* 0x000f22000c1e1900 */
[----:B------:R-:W-:Y:S02]  /*0600*/  LOP3.LUT P0, RZ, R24, 0x80, RZ, 0xc0, !PT ;  /* 0x0000008018ff7812 */ /* 0x000fe4000780c0ff */
[----:B------:R-:W-:Y:S02]  /*0610*/  @P5 LOP3.LUT R15, R15, R26, RZ, 0x3c, !PT ;  /* 0x0000001a0f0f5212 */ /* 0x000fe400078e3cff */
[----:B------:R-:W4:Y:S01]  /*0620*/  @P6 LDG.E R26, desc[UR4][R10.64+0x78] ;  /* 0x000078040a1a6981 */ /* 0x000f22000c1e1900 */
[----:B------:R-:W-:-:S03]  /*0630*/  @P3 LOP3.LUT R4, R4, R21, RZ, 0x3c, !PT ;  /* 0x0000001504043212 */ /* 0x000fc600078e3cff */
[----:B------:R-:W4:Y:S01]  /*0640*/  @P4 LDG.E R21, desc[UR4][R10.64+0x5c] ;  /* 0x00005c040a154981 */ /* 0x000f22000c1e1900 */
[----:B------:R-:W-:-:S03]  /*0650*/  @P3 LOP3.LUT R2, R2, R23, RZ, 0x3c, !PT ;  /* 0x0000001702023212 */ /* 0x000fc600078e3cff */
[----:B------:R-:W4:Y:S01]  /*0660*/  @P5 LDG.E R23, desc[UR4][R10.64+0x68] ;  /* 0x000068040a175981 */ /* 0x000f22000c1e1900 */
[----:B------:R-:W-:-:S03]  /*0670*/  @P4 LOP3.LUT R4, R4, R25, RZ, 0x3c, !PT ;  /* 0x0000001904044212 */ /* 0x000fc600078e3cff */
[----:B------:R-:W4:Y:S01]  /*0680*/  @P5 LDG.E R25, desc[UR4][R10.64+0x70] ;  /* 0x000070040a195981 */ /* 0x000f22000c1e1900 */
[----:B--2---:R-:W-:-:S03]  /*0690*/  @P3 LOP3.LUT R5, R5, R18, RZ, 0x3c, !PT ;  /* 0x0000001205053212 */ /* 0x004fc600078e3cff */
[----:B------:R-:W2:Y:S01]  /*06a0*/  @P5 LDG.E R18, desc[UR4][R10.64+0x6c] ;  /* 0x00006c040a125981 */ /* 0x000ea2000c1e1900 */
[----:B---3--:R-:W-:-:S03]  /*06b0*/  @P4 LOP3.LUT R5, R5, R20, RZ, 0x3c, !PT ;  /* 0x0000001405054212 */ /* 0x008fc600078e3cff */
[----:B------:R-:W3:Y:S01]  /*06c0*/  @P5 LDG.E R20, desc[UR4][R10.64+0x74] ;  /* 0x000074040a145981 */ /* 0x000ee2000c1e1900 */
[----:B----4-:R-:W-:-:S03]  /*06d0*/  @P4 LOP3.LUT R3, R3, R22, RZ, 0x3c, !PT ;  /* 0x0000001603034212 */ /* 0x010fc600078e3cff */
[----:B------:R-:W4:Y:S01]  /*06e0*/  @P0 LDG.E R22, desc[UR4][R10.64+0x8c] ;  /* 0x00008c040a160981 */ /* 0x000f22000c1e1900 */
[----:B------:R-:W-:-:S03]  /*06f0*/  @P6 LOP3.LUT R15, R15, R26, RZ, 0x3c, !PT ;  /* 0x0000001a0f0f6212 */ /* 0x000fc600078e3cff */
        /* <DEDUP_REMOVED lines=13> */
[----:B------:R-:W-:Y:S02]  /*07d0*/  @P6 LOP3.LUT R4, R4, R27, RZ, 0x3c, !PT ;  /* 0x0000001b04046212 */ /* 0x000fe400078e3cff */
[----:B------:R-:W-:Y:S02]  /*07e0*/  @P6 LOP3.LUT R2, R2, R21, RZ, 0x3c, !PT ;  /* 0x0000001502026212 */ /* 0x000fe400078e3cff */
[----:B------:R-:W-:Y:S02]  /*07f0*/  @P0 LOP3.LUT R4, R4, R23, RZ, 0x3c, !PT ;  /* 0x0000001704040212 */ /* 0x000fe400078e3cff */
[----:B------:R-:W-:Y:S02]  /*0800*/  @P0 LOP3.LUT R2, R2, R25, RZ, 0x3c, !PT ;  /* 0x0000001902020212 */ /* 0x000fe400078e3cff */
[----:B--2---:R-:W-:Y:S02]  /*0810*/  @P6 LOP3.LUT R5, R5, R18, RZ, 0x3c, !PT ;  /* 0x0000001205056212 */ /* 0x004fe400078e3cff */
[----:B---3--:R-:W-:-:S02]  /*0820*/  @P6 LOP3.LUT R3, R3, R20, RZ, 0x3c, !PT ;  /* 0x0000001403036212 */ /* 0x008fc400078e3cff */
[----:B----4-:R-:W-:Y:S02]  /*0830*/  @P0 LOP3.LUT R5, R5, R22, RZ, 0x3c, !PT ;  /* 0x0000001605050212 */ /* 0x010fe400078e3cff */
[----:B------:R-:W-:Y:S02]  /*0840*/  @P0 LOP3.LUT R3, R3, R26, RZ, 0x3c, !PT ;  /* 0x0000001a03030212 */ /* 0x000fe400078e3cff */
[----:B------:R-:W-:-:S13]  /*0850*/  R2P PR, R24.B1, 0x7f ;  /* 0x0000007f18007804 */ /* 0x000fda0000001000 */
[----:B------:R-:W2:Y:S04]  /*0860*/  @P0 LDG.E R18, desc[UR4][R10.64+0xa0] ;  /* 0x0000a0040a120981 */ /* 0x000ea8000c1e1900 */
[----:B------:R-:W3:Y:S04]  /*0870*/  @P1 LDG.E R22, desc[UR4][R10.64+0xb4] ;  /* 0x0000b4040a161981 */ /* 0x000ee8000c1e1900 */
[----:B------:R-:W4:Y:S04]  /*0880*/  @P2 LDG.E R26, desc[UR4][R10.64+0xc8] ;  /* 0x0000c8040a1a2981 */ /* 0x000f28000c1e1900 */
[----:B------:R-:W4:Y:S04]  /*0890*/  @P3 LDG.E R28, desc[UR4][R10.64+0xdc] ;  /* 0x0000dc040a1c3981 */ /* 0x000f28000c1e1900 */
[----:B------:R-:W4:Y:S04]  /*08a0*/  @P0 LDG.E R23, desc[UR4][R10.64+0xa4] ;  /* 0x0000a4040a170981 */ /* 0x000f28000c1e1900 */
[----:B------:R-:W4:Y:S04]  /*08b0*/  @P0 LDG.E R20, desc[UR4][R10.64+0xa8] ;  /* 0x0000a8040a140981 */ /* 0x000f28000c1e1900 */
[----:B------:R-:W4:Y:S04]  /*08c0*/  @P4 LDG.E R25, desc[UR4][R10.64+0xf0] ;  /* 0x0000f0040a194981 */ /* 0x000f28000c1e1900 */
        /* <DEDUP_REMOVED lines=21> */
[----:B------:R-:W-:Y:S02]  /*0a20*/  LOP3.LUT P0, RZ, R24, 0x8000, RZ, 0xc0, !PT ;  /* 0x0000800018ff7812 */ /* 0x000fe4000780c0ff */
[----:B----4-:R-:W-:Y:S01]  /*0a30*/  @P5 LOP3.LUT R15, R15, R26, RZ, 0x3c, !PT ;  /* 0x0000001a0f0f5212 */ /* 0x010fe200078e3cff */
[----:B------:R-:W4:Y:S04]  /*0a40*/  @P3 LDG.E R24, desc[UR4][R10.64+0xe4] ;  /* 0x0000e4040a183981 */ /* 0x000f28000c1e1900 */
[----:B------:R-:W2:Y:S01]  /*0a50*/  @P6 LDG.E R26, desc[UR4][R10.64+0x118] ;  /* 0x000118040a1a6981 */ /* 0x000ea2000c1e1900 */
        /* <DEDUP_REMOVED lines=8> */
[----:B---3--:R-:W-:-:S03]  /*0ae0*/  @P2 LOP3.LUT R3, R3, R22, RZ, 0x3c, !PT ;  /* 0x0000001603032212 */ /* 0x008fc600078e3cff */
[----:B------:R-:W3:Y:S01]  /*0af0*/  @P4 LDG.E R22, desc[UR4][R10.64+0x100] ;  /* 0x000100040a164981 */ /* 0x000ee2000c1e1900 */
[----:B--2---:R-:W-:-:S03]  /*0b00*/  @P6 LOP3.LUT R15, R15, R26, RZ, 0x3c, !PT ;  /* 0x0000001a0f0f6212 */ /* 0x004fc600078e3cff */
[----:B------:R-:W2:Y:S01]  /*0b10*/  @P0 LDG.E R26, desc[UR4][R10.64+0x12c] ;  /* 0x00012c040a1a0981 */ /* 0x000ea2000c1e1900 */
[----:B----4-:R-:W-:-:S03]  /*0b20*/  @P2 LOP3.LUT R2, R2, R23, RZ, 0x3c, !PT ;  /* 0x0000001702022212 */ /* 0x010fc600078e3cff */
[----:B------:R-:W4:Y:S01]  /*0b30*/  @P4 LDG.E R23, desc[UR4][R10.64+0xfc] ;  /* 0x0000fc040a174981 */ /* 0x000f22000c1e1900 */
[----:B------:R-:W-:-:S03]  /*0b40*/  @P2 LOP3.LUT R5, R5, R20, RZ, 0x3c, !PT ;  /* 0x0000001405052212 */ /* 0x000fc600078e3cff */
[----:B------:R-:W4:Y:S01]  /*0b50*/  @P4 LDG.E R20, desc[UR4][R10.64+0xf8] ;  /* 0x0000f8040a144981 */ /* 0x000f22000c1e1900 */
[----:B------:R-:W-:Y:S02]  /*0b60*/  @P3 LOP3.LUT R2, R2, R27, RZ, 0x3c, !PT ;  /* 0x0000001b02023212 */ /* 0x000fe400078e3cff */
[----:B------:R-:W-:Y:S01]  /*0b70*/  @P3 LOP3.LUT R4, R4, R25, RZ, 0x3c, !PT ;  /* 0x0000001904043212 */ /* 0x000fe200078e3cff */
[----:B------:R-:W4:Y:S01]  /*0b80*/  @P5 LDG.E R27, desc[UR4][R10.64+0x110] ;  /* 0x000110040a1b5981 */ /* 0x000f22000c1e1900 */
[----:B------:R-:W-:-:S03]  /*0b90*/  @P3 LOP3.LUT R5, R5, R24, RZ, 0x3c, !PT ;  /* 0x0000001805053212 */ /* 0x000fc600078e3cff */
[----:B------:R-:W4:Y:S04]  /*0ba0*/  @P5 LDG.E R25, desc[UR4][R10.64+0x108] ;  /* 0x000108040a195981 */ /* 0x000f28000c1e1900 */
        /* <DEDUP_REMOVED lines=19> */
[----:B------:R-:W-:-:S05]  /*0ce0*/  VIADD R19, R19, 0x10 ;  /* 0x0000001013137836 */ /* 0x000fca0000000000 */
[----:B------:R-:W-:Y:S02]  /*0cf0*/  ISETP.NE.AND P1, PT, R19, 0x20, PT ;  /* 0x000000201300780c */ /* 0x000fe40003f25270 */
[----:B------:R-:W-:Y:S02]  /*0d00*/  @P5 LOP3.LUT R3, R3, R18, RZ, 0x3c, !PT ;  /* 0x0000001203035212 */ /* 0x000fe400078e3cff */
[----:B------:R-:W-:Y:S02]  /*0d10*/  @P6 LOP3.LUT R4, R4, R21, RZ, 0x3c, !PT ;  /* 0x0000001504046212 */ /* 0x000fe400078e3cff */
[----:B---3--:R-:W-:-:S04]  /*0d20*/  @P6 LOP3.LUT R3, R3, R22, RZ, 0x3c, !PT ;  /* 0x0000001603036212 */ /* 0x008fc800078e3cff */
[----:B--2---:R-:W-:Y:S02]  /*0d30*/  @P0 LOP3.LUT R3, R3, R26, RZ, 0x3c, !PT ;  /* 0x0000001a03030212 */ /* 0x004fe400078e3cff */
[----:B----4-:R-:W-:Y:S02]  /*0d40*/  @P6 LOP3.LUT R2, R2, R23, RZ, 0x3c, !PT ;  /* 0x0000001702026212 */ /* 0x010fe400078e3cff */
[----:B------:R-:W-:Y:S02]  /*0d50*/  @P6 LOP3.LUT R5, R5, R20, RZ, 0x3c, !PT ;  /* 0x0000001405056212 */ /* 0x000fe400078e3cff */
[----:B------:R-:W-:Y:S02]  /*0d60*/  @P0 LOP3.LUT R2, R2, R27, RZ, 0x3c, !PT ;  /* 0x0000001b02020212 */ /* 0x000fe400078e3cff */
[----:B------:R-:W-:Y:S02]  /*0d70*/  @P0 LOP3.LUT R4, R4, R25, RZ, 0x3c, !PT ;  /* 0x0000001904040212 */ /* 0x000fe400078e3cff */
[----:B------:R-:W-:Y:S01]  /*0d80*/  @P0 LOP3.LUT R5, R5, R24, RZ, 0x3c, !PT ;  /* 0x0000001805050212 */ /* 0x000fe200078e3cff */
[----:B------:R-:W-:Y:S06]  /*0d90*/  @P1 BRA `(.L_x_4) ;  /* 0xfffffff400481947 */ /* 0x000fec000383ffff */
[----:B------:R-:W-:-:S05]  /*0da0*/  VIADD R17, R17, 0x1 ;  /* 0x0000000111117836 */ /* 0x000fca0000000000 */
[----:B------:R-:W-:-:S13]  /*0db0*/  ISETP.NE.AND P0, PT, R17, 0x5, PT ;  /* 0x000000051100780c */ /* 0x000fda0003f05270 */
[----:B------:R-:W-:Y:S05]  /*0dc0*/  @P0 BRA `(.L_x_5) ;  /* 0xfffffff400300947 */ /* 0x000fea000383ffff */
[----:B------:R1:W-:Y:S01]  /*0dd0*/  STG.E.64 desc[UR4][R6.64+0x8], R4 ;  /* 0x0000080406007986 */ /* 0x0003e2000c101b04 */
[----:B------:R-:W-:Y:S01]  /*0de0*/  VIADD R14, R14, 0x1 ;  /* 0x000000010e0e7836 */ /* 0x000fe20000000000 */
[----:B------:R-:W-:Y:S02]  /*0df0*/  LOP3.LUT R11, R0, 0x3, RZ, 0xc0, !PT ;  /* 0x00000003000b7812 */ /* 0x000fe400078ec0ff */
[----:B------:R1:W-:Y:S02]  /*0e00*/  STG.E.64 desc[UR4][R6.64+0x10], R2 ;  /* 0x0000100206007986 */ /* 0x0003e4000c101b04 */
[----:B------:R-:W-:Y:S02]  /*0e10*/  ISETP.GE.U32.AND P0, PT, R14, R11, PT ;  /* 0x0000000b0e00720c */ /* 0x000fe40003f06070 */
[----:B------:R1:W-:Y:S11]  /*0e20*/  STG.E desc[UR4][R6.64+0x4], R15 ;  /* 0x0000040f06007986 */ /* 0x0003f6000c101904 */
[----:B------:R-:W-:Y:S05]  /*0e30*/  @!P0 BRA `(.L_x_6) ;  /* 0xfffffff400048947 */ /* 0x000fea000383ffff */
.L_x_3:
[----:B------:R-:W-:Y:S05]  /*0e40*/  BSYNC.RECONVERGENT B1 ;  /* 0x0000000000017941 */ /* 0x000fea0003800200 */
.L_x_2:
[----:B------:R-:W-:Y:S01]  /*0e50*/  ISETP.GT.U32.AND P0, PT, R0, 0x3, PT ;  /* 0x000000030000780c */ /* 0x000fe20003f04070 */
[----:B------:R-:W-:Y:S01]  /*0e60*/  VIADD R12, R12, 0x1 ;  /* 0x000000010c0c7836 */ /* 0x000fe20000000000 */
[--C-:B------:R-:W-:Y:S02]  /*0e70*/  SHF.R.U64 R0, R0, 0x2, R13.reuse ;  /* 0x0000000200007819 */ /* 0x100fe4000000120d */
[----:B------:R-:W-:Y:S02]  /*0e80*/  ISETP.GT.U32.AND.EX P0, PT, R13, RZ, PT, P0 ;  /* 0x000000ff0d00720c */ /* 0x000fe40003f04100 */
[----:B------:R-:W-:-:S11]  /*0e90*/  SHF.R.U32.HI R13, RZ, 0x2, R13 ;  /* 0x00000002ff0d7819 */ /* 0x000fd6000001160d */
[----:B------:R-:W-:Y:S05]  /*0ea0*/  @P0 BRA `(.L_x_7) ;  /* 0xfffffff000c80947 */ /* 0x000fea000383ffff */
.L_x_1:
[----:B------:R-:W-:Y:S05]  /*0eb0*/  BSYNC.RECONVERGENT B0 ;  /* 0x0000000000007941 */ /* 0x000fea0003800200 */
.L_x_0:
[----:B------:R-:W-:Y:S04]  /*0ec0*/  STG.E.64 desc[UR4][R6.64+0x18], RZ ;  /* 0x000018ff06007986 */ /* 0x000fe8000c101b04 */
[----:B------:R-:W-:Y:S04]  /*0ed0*/  STG.E desc[UR4][R6.64+0x20], RZ ;  /* 0x000020ff06007986 */ /* 0x000fe8000c101904 */
[----:B------:R-:W-:Y:S01]  /*0ee0*/  STG.E.64 desc[UR4][R6.64+0x28], RZ ;  /* 0x000028ff06007986 */ /* 0x000fe2000c101b04 */
[----:B------:R-:W-:Y:S05]  /*0ef0*/  EXIT ;  /* 0x000000000000794d */ /* 0x000fea0003800000 */
.L_x_8:
[----:B------:R-:W-:-:S00]  /*0f00*/  BRA `(.L_x_8) ;  /* 0xfffffffc00fc7947 */ /* 0x000fc0000383ffff */
[----:B------:R-:W-:-:S00]  /*0f10*/  NOP ;  /* 0x0000000000007918 */ /* 0x000fc00000000000 */
        /* <DEDUP_REMOVED lines=14> */
.L_x_9:


//--------------------- .nv.global.init           --------------------------
	.section	.nv.global.init,"aw",@progbits
	.align	4
.nv.global.init:
	.type		mrg32k3aM1SubSeq,@object
	.size		mrg32k3aM1SubSeq,(mrg32k3aM2SubSeq - mrg32k3aM1SubSeq)
mrg32k3aM1SubSeq:
        /*0000*/ 	.byte	0x0b, 0xcc, 0xee, 0x04, 0x73, 0x29, 0x8b, 0x6f, 0xf6, 0x53, 0x03, 0xf6, 0x23, 0xf6, 0xea, 0xda
        /* <DEDUP_REMOVED lines=125> */
	.type		mrg32k3aM2SubSeq,@object
	.size		mrg32k3aM2SubSeq,(mrg32k3aM1 - mrg32k3aM2SubSeq)
mrg32k3aM2SubSeq:
        /* <DEDUP_REMOVED lines=126> */
	.type		mrg32k3aM1,@object
	.size		mrg32k3aM1,(mrg32k3aM1Seq - mrg32k3aM1)
mrg32k3aM1:
        /* <DEDUP_REMOVED lines=144> */
	.type		mrg32k3aM1Seq,@object
	.size		mrg32k3aM1Seq,(mrg32k3aM2 - mrg32k3aM1Seq)
mrg32k3aM1Seq:
        /* <DEDUP_REMOVED lines=144> */
	.type		mrg32k3aM2,@object
	.size		mrg32k3aM2,(mrg32k3aM2Seq - mrg32k3aM2)
mrg32k3aM2:
        /* <DEDUP_REMOVED lines=144> */
	.type		mrg32k3aM2Seq,@object
	.size		mrg32k3aM2Seq,(precalc_xorwow_matrix - mrg32k3aM2Seq)
mrg32k3aM2Seq:
        /* <DEDUP_REMOVED lines=144> */
	.type		precalc_xorwow_matrix,@object
	.size		precalc_xorwow_matrix,(precalc_xorwow_offset_matrix - precalc_xorwow_matrix)
precalc_xorwow_matrix:
        /* <DEDUP_REMOVED lines=6400> */
	.type		precalc_xorwow_offset_matrix,@object
	.size		precalc_xorwow_offset_matrix,(.L_1 - precalc_xorwow_offset_matrix)
precalc_xorwow_offset_matrix:
        /* <DEDUP_REMOVED lines=6400> */
.L_1:


//--------------------- .nv.shared.reserved.0     --------------------------
	.section	.nv.shared.reserved.0,"aw",@nobits
	.weak		__nv_reservedSMEM_offset_0_alias
	.size		__nv_reservedSMEM_offset_0_alias, 0, 64
	.other		__nv_reservedSMEM_offset_0_alias,@"STO_CUDA_RESERVED_SHARED STV_DEFAULT"
__nv_reservedSMEM_offset_0_alias:
	.zero		0
	.zero		64


//--------------------- .nv.constant0._Z18init_curand_statesP17curandStateXORWOWmj --------------------------
	.section	.nv.constant0._Z18init_curand_statesP17curandStateXORWOWmj,"a",@progbits
	.sectionflags	@""
	.align	4
.nv.constant0._Z18init_curand_statesP17curandStateXORWOWmj:
	.zero		916


//--------------------- SYMBOLS --------------------------

	.type		.nv.reservedSmem.offset0,@object
	.size		.nv.reservedSmem.offset0,0x4
